//
// Generated by NVIDIA NVVM Compiler
//
// Compiler Build ID: CL-36424714
// Cuda compilation tools, release 13.0, V13.0.88
// Based on NVVM 20.0.0
//

.version 9.0
.target sm_100
.address_size 64

	// .globl	_Z15ReductionKernelPdS_l
.extern .func  (.param .b32 func_retval0) vprintf
(
	.param .b64 vprintf_param_0,
	.param .b64 vprintf_param_1
)
;
.global .align 1 .b8 $str[19] = {65, 114, 114, 83, 117, 109, 68, 101, 118, 105, 99, 101, 58, 32, 37, 102, 32, 10};

.visible .entry _Z15ReductionKernelPdS_l(
	.param .u64 .ptr .align 1 _Z15ReductionKernelPdS_l_param_0,
	.param .u64 .ptr .align 1 _Z15ReductionKernelPdS_l_param_1,
	.param .u64 _Z15ReductionKernelPdS_l_param_2
)
{
	.reg .pred 	%p<2>;
	.reg .b32 	%r<5>;
	.reg .b64 	%rd<9>;
	.reg .b64 	%fd<3>;

	ld.param.u64 	%rd2, [_Z15ReductionKernelPdS_l_param_0];
	ld.param.u64 	%rd3, [_Z15ReductionKernelPdS_l_param_1];
	ld.param.u64 	%rd4, [_Z15ReductionKernelPdS_l_param_2];
	mov.u32 	%r1, %ntid.x;
	mov.u32 	%r2, %ctaid.x;
	mov.u32 	%r3, %tid.x;
	mad.lo.s32 	%r4, %r1, %r2, %r3;
	cvt.u64.u32 	%rd1, %r4;
	setp.le.u64 	%p1, %rd4, %rd1;
	@%p1 bra 	$L__BB0_2;
	cvta.to.global.u64 	%rd5, %rd2;
	cvta.to.global.u64 	%rd6, %rd3;
	shl.b64 	%rd7, %rd1, 3;
	add.s64 	%rd8, %rd5, %rd7;
	ld.global.f64 	%fd1, [%rd8];
	atom.global.add.f64 	%fd2, [%rd6], %fd1;
$L__BB0_2:
	ret;

}
	// .globl	_Z11PrintKernelPd
.visible .entry _Z11PrintKernelPd(
	.param .u64 .ptr .align 1 _Z11PrintKernelPd_param_0
)
{
	.local .align 8 .b8 	__local_depot1[8];
	.reg .b64 	%SP;
	.reg .b64 	%SPL;
	.reg .b32 	%r<3>;
	.reg .b64 	%rd<7>;
	.reg .b64 	%fd<2>;

	mov.u64 	%SPL, __local_depot1;
	cvta.local.u64 	%SP, %SPL;
	ld.param.u64 	%rd1, [_Z11PrintKernelPd_param_0];
	cvta.to.global.u64 	%rd2, %rd1;
	add.u64 	%rd3, %SP, 0;
	add.u64 	%rd4, %SPL, 0;
	ld.global.f64 	%fd1, [%rd2];
	st.local.f64 	[%rd4], %fd1;
	mov.u64 	%rd5, $str;
	cvta.global.u64 	%rd6, %rd5;
	{ // callseq 0, 0
	.param .b64 param0;
	st.param.b64 	[param0], %rd6;
	.param .b64 param1;
	st.param.b64 	[param1], %rd3;
	.param .b32 retval0;
	call.uni (retval0), 
	vprintf, 
	(
	param0, 
	param1
	);
	ld.param.b32 	%r1, [retval0];
	} // callseq 0
	ret;

}


// ===== COMPILED SASS (sm_100) =====

	.target	sm_100

	.elftype	@"ET_EXEC"


//--------------------- .note.nv.tkinfo           --------------------------
	.section	.note.nv.tkinfo,"",@"SHT_NOTE"
	.sectionflags	@"SHF_NOTE_NV_TKINFO"
	.tkinfo
        /*0018*/ 	.word	0x00000002
        /*0030*/ 	.string	""
        /*0030*/ 	.string	"ptxas"
        /*0030*/ 	.string	"Cuda compilation tools, release 13.0, V13.0.88"
        /*0030*/ 	.string	"Build cuda_13.0.r13.0/compiler.36424714_0"
        /*0030*/ 	.string	"-arch sm_100 -m 64 "



//--------------------- .note.nv.cuinfo           --------------------------
	.section	.note.nv.cuinfo,"",@"SHT_NOTE"
	.sectionflags	@"SHF_NOTE_NV_CUINFO"
        /*0018*/ 	.short	0x0002
        /*001a*/ 	.short	0x0064
        /*001c*/ 	.short	0x0082
	.zero		2


//--------------------- .nv.info                  --------------------------
	.section	.nv.info,"",@"SHT_CUDA_INFO"
	.align	4


	//----- nvinfo : EIATTR_REGCOUNT
	.align		4
        /*0000*/ 	.byte	0x04, 0x2f
        /*0002*/ 	.short	(.L_2 - .L_1)
	.align		4
.L_1:
        /*0004*/ 	.word	index@(_Z15ReductionKernelPdS_l)
        /*0008*/ 	.word	0x00000008


	//----- nvinfo : EIATTR_FRAME_SIZE
	.align		4
.L_2:
        /*000c*/ 	.byte	0x04, 0x11
        /*000e*/ 	.short	(.L_4 - .L_3)
	.align		4
.L_3:
        /*0010*/ 	.word	index@(_Z15ReductionKernelPdS_l)
        /*0014*/ 	.word	0x00000000


	//----- nvinfo : EIATTR_REGCOUNT
	.align		4
.L_4:
        /*0018*/ 	.byte	0x04, 0x2f
        /*001a*/ 	.short	(.L_6 - .L_5)
	.align		4
.L_5:
        /*001c*/ 	.word	index@(_Z11PrintKernelPd)
        /*0020*/ 	.word	0x00000018


	//----- nvinfo : EIATTR_FRAME_SIZE
	.align		4
.L_6:
        /*0024*/ 	.byte	0x04, 0x11
        /*0026*/ 	.short	(.L_8 - .L_7)
	.align		4
.L_7:
        /*0028*/ 	.word	index@(_Z11PrintKernelPd)
        /*002c*/ 	.word	0x00000008


	//----- nvinfo : EIATTR_MIN_STACK_SIZE
	.align		4
.L_8:
        /*0030*/ 	.byte	0x04, 0x12
        /*0032*/ 	.short	(.L_10 - .L_9)
	.align		4
.L_9:
        /*0034*/ 	.word	index@(_Z11PrintKernelPd)
        /*0038*/ 	.word	0x00000008


	//----- nvinfo : EIATTR_MIN_STACK_SIZE
	.align		4
.L_10:
        /*003c*/ 	.byte	0x04, 0x12
        /*003e*/ 	.short	(.L_12 - .L_11)
	.align		4
.L_11:
        /*0040*/ 	.word	index@(_Z15ReductionKernelPdS_l)
        /*0044*/ 	.word	0x00000000
.L_12:


//--------------------- .nv.compat                --------------------------
	.section	.nv.compat,"",@"SHT_CUDA_COMPAT_INFO"
	.align	4
        /*0000*/ 	.byte	0x02, 0x09, 0x00, 0x00, 0x02, 0x02, 0x01, 0x00, 0x02, 0x05, 0x05, 0x00, 0x03, 0x07, 0x01, 0x01
        /*0010*/ 	.byte	0x02, 0x03, 0x00, 0x00, 0x02, 0x06, 0x01, 0x00, 0x04, 0x0b, 0x08, 0x00, 0x09, 0x00, 0x00, 0x00
        /*0020*/ 	.byte	0x00, 0x00, 0x00, 0x00


//--------------------- .nv.info._Z11PrintKernelPd --------------------------
	.section	.nv.info._Z11PrintKernelPd,"",@"SHT_CUDA_INFO"
	.sectionflags	@""
	.align	4


	//----- nvinfo : EIATTR_CUDA_API_VERSION
	.align		4
        /*0000*/ 	.byte	0x04, 0x37
        /*0002*/ 	.short	(.L_14 - .L_13)
.L_13:
        /*0004*/ 	.word	0x00000082


	//----- nvinfo : EIATTR_KPARAM_INFO
	.align		4
.L_14:
        /*0008*/ 	.byte	0x04, 0x17
        /*000a*/ 	.short	(.L_16 - .L_15)
.L_15:
        /*000c*/ 	.word	0x00000000
        /*0010*/ 	.short	0x0000
        /*0012*/ 	.short	0x0000
        /*0014*/ 	.byte	0x00, 0xf5, 0x21, 0x00


	//----- nvinfo : EIATTR_SPARSE_MMA_MASK
	.align		4
.L_16:
        /*0018*/ 	.byte	0x03, 0x50
        /*001a*/ 	.short	0x0000


	//----- nvinfo : EIATTR_MAXREG_COUNT
	.align		4
        /*001c*/ 	.byte	0x03, 0x1b
        /*001e*/ 	.short	0x00ff


	//----- nvinfo : EIATTR_EXTERNS
	.align		4
        /*0020*/ 	.byte	0x04, 0x0f
        /*0022*/ 	.short	(.L_18 - .L_17)


	//   ....[0]....
	.align		4
.L_17:
        /*0024*/ 	.word	index@(vprintf)


	//----- nvinfo : EIATTR_MERCURY_ISA_VERSION
	.align		4
.L_18:
        /*0028*/ 	.byte	0x03, 0x5f
        /*002a*/ 	.short	0x0101


	//----- nvinfo : EIATTR_VRC_CTA_INIT_COUNT
	.align		4
        /*002c*/ 	.byte	0x02, 0x4a
	.zero		1
	.zero		1


	//----- nvinfo : EIATTR_SYSCALL_OFFSETS
	.align		4
        /*0030*/ 	.byte	0x04, 0x46
        /*0032*/ 	.short	(.L_20 - .L_19)


	//   ....[0]....
.L_19:
        /*0034*/ 	.word	0x00000100


	//----- nvinfo : EIATTR_EXIT_INSTR_OFFSETS
	.align		4
.L_20:
        /*0038*/ 	.byte	0x04, 0x1c
        /*003a*/ 	.short	(.L_22 - .L_21)


	//   ....[0]....
.L_21:
        /*003c*/ 	.word	0x00000110


	//----- nvinfo : EIATTR_CBANK_PARAM_SIZE
	.align		4
.L_22:
        /*0040*/ 	.byte	0x03, 0x19
        /*0042*/ 	.short	0x0008


	//----- nvinfo : EIATTR_PARAM_CBANK
	.align		4
        /*0044*/ 	.byte	0x04, 0x0a
        /*0046*/ 	.short	(.L_24 - .L_23)
	.align		4
.L_23:
        /*0048*/ 	.word	index@(.nv.constant0._Z11PrintKernelPd)
        /*004c*/ 	.short	0x0380
        /*004e*/ 	.short	0x0008


	//----- nvinfo : EIATTR_SW_WAR
	.align		4
.L_24:
        /*0050*/ 	.byte	0x04, 0x36
        /*0052*/ 	.short	(.L_26 - .L_25)
.L_25:
        /*0054*/ 	.word	0x00000008
.L_26:


//--------------------- .nv.info._Z15ReductionKernelPdS_l --------------------------
	.section	.nv.info._Z15ReductionKernelPdS_l,"",@"SHT_CUDA_INFO"
	.sectionflags	@""
	.align	4


	//----- nvinfo : EIATTR_CUDA_API_VERSION
	.align		4
        /*0000*/ 	.byte	0x04, 0x37
        /*0002*/ 	.short	(.L_28 - .L_27)
.L_27:
        /*0004*/ 	.word	0x00000082


	//----- nvinfo : EIATTR_KPARAM_INFO
	.align		4
.L_28:
        /*0008*/ 	.byte	0x04, 0x17
        /*000a*/ 	.short	(.L_30 - .L_29)
.L_29:
        /*000c*/ 	.word	0x00000000
        /*0010*/ 	.short	0x0002
        /*0012*/ 	.short	0x0010
        /*0014*/ 	.byte	0x00, 0xf0, 0x21, 0x00


	//----- nvinfo : EIATTR_KPARAM_INFO
	.align		4
.L_30:
        /*0018*/ 	.byte	0x04, 0x17
        /*001a*/ 	.short	(.L_32 - .L_31)
.L_31:
        /*001c*/ 	.word	0x00000000
        /*0020*/ 	.short	0x0001
        /*0022*/ 	.short	0x0008
        /*0024*/ 	.byte	0x00, 0xf5, 0x21, 0x00


	//----- nvinfo : EIATTR_KPARAM_INFO
	.align		4
.L_32:
        /*0028*/ 	.byte	0x04, 0x17
        /*002a*/ 	.short	(.L_34 - .L_33)
.L_33:
        /*002c*/ 	.word	0x00000000
        /*0030*/ 	.short	0x0000
        /*0032*/ 	.short	0x0000
        /*0034*/ 	.byte	0x00, 0xf5, 0x21, 0x00


	//----- nvinfo : EIATTR_SPARSE_MMA_MASK
	.align		4
.L_34:
        /*0038*/ 	.byte	0x03, 0x50
        /*003a*/ 	.short	0x0000


	//----- nvinfo : EIATTR_MAXREG_COUNT
	.align		4
        /*003c*/ 	.byte	0x03, 0x1b
        /*003e*/ 	.short	0x00ff


	//----- nvinfo : EIATTR_MERCURY_ISA_VERSION
	.align		4
        /*0040*/ 	.byte	0x03, 0x5f
        /*0042*/ 	.short	0x0101


	//----- nvinfo : EIATTR_VRC_CTA_INIT_COUNT
	.align		4
        /*0044*/ 	.byte	0x02, 0x4a
	.zero		1
	.zero		1


	//----- nvinfo : EIATTR_EXIT_INSTR_OFFSETS
	.align		4
        /*0048*/ 	.byte	0x04, 0x1c
        /*004a*/ 	.short	(.L_36 - .L_35)


	//   ....[0]....
.L_35:
        /*004c*/ 	.word	0x00000080


	//   ....[1]....
        /*0050*/ 	.word	0x00000100


	//----- nvinfo : EIATTR_CBANK_PARAM_SIZE
	.align		4
.L_36:
        /*0054*/ 	.byte	0x03, 0x19
        /*0056*/ 	.short	0x0018


	//----- nvinfo : EIATTR_PARAM_CBANK
	.align		4
        /*0058*/ 	.byte	0x04, 0x0a
        /*005a*/ 	.short	(.L_38 - .L_37)
	.align		4
.L_37:
        /*005c*/ 	.word	index@(.nv.constant0._Z15ReductionKernelPdS_l)
        /*0060*/ 	.short	0x0380
        /*0062*/ 	.short	0x0018


	//----- nvinfo : EIATTR_SW_WAR
	.align		4
.L_38:
        /*0064*/ 	.byte	0x04, 0x36
        /*0066*/ 	.short	(.L_40 - .L_39)
.L_39:
        /*0068*/ 	.word	0x00000008
.L_40:


//--------------------- .nv.callgraph             --------------------------
	.section	.nv.callgraph,"",@"SHT_CUDA_CALLGRAPH"
	.align	4
	.sectionentsize	8
	.align		4
        /*0000*/ 	.word	0x00000000
	.align		4
        /*0004*/ 	.word	0xffffffff
	.align		4
        /*0008*/ 	.word	index@(_Z11PrintKernelPd)
	.align		4
        /*000c*/ 	.word	index@(vprintf)
	.align		4
        /*0010*/ 	.word	0x00000000
	.align		4
        /*0014*/ 	.word	0xfffffffe
	.align		4
        /*0018*/ 	.word	0x00000000
	.align		4
        /*001c*/ 	.word	0xfffffffd
	.align		4
        /*0020*/ 	.word	0x00000000
	.align		4
        /*0024*/ 	.word	0xfffffffc


//--------------------- .nv.constant4             --------------------------
	.section	.nv.constant4,"a",@progbits
	.align	8
	.align		8
.nv.constant4:
        /*0000*/ 	.dword	vprintf
	.align		8
        /*0008*/ 	.dword	$str


//--------------------- .text._Z11PrintKernelPd   --------------------------
	.section	.text._Z11PrintKernelPd,"ax",@progbits
	.align	128
        .global         _Z11PrintKernelPd
        .type           _Z11PrintKernelPd,@function
        .size           _Z11PrintKernelPd,(.L_x_3 - _Z11PrintKernelPd)
        .other          _Z11PrintKernelPd,@"STO_CUDA_ENTRY STV_DEFAULT"
_Z11PrintKernelPd:
.text._Z11PrintKernelPd:
[----:B------:R-:W0:Y:S08]  /*0000*/  LDC R1, c[0x0][0x37c] ;  /* 0x0000df00ff017b82 */ /* 0x000e300000000800 */
[----:B------:R-:W1:Y:S01]  /*0010*/  LDC.64 R2, c[0x0][0x380] ;  /* 0x0000e000ff027b82 */ /* 0x000e620000000a00 */
[----:B------:R-:W1:Y:S01]  /*0020*/  LDCU.64 UR4, c[0x0][0x358] ;  /* 0x00006b00ff0477ac */ /* 0x000e620008000a00 */
[----:B0-----:R-:W-:Y:S01]  /*0030*/  VIADD R1, R1, 0xfffffff8 ;  /* 0xfffffff801017836 */ /* 0x001fe20000000000 */
[----:B------:R-:W0:Y:S01]  /*0040*/  LDCU.64 UR6, c[0x4][0x8] ;  /* 0x01000100ff0677ac */ /* 0x000e220008000a00 */
[----:B-1----:R-:W2:Y:S01]  /*0050*/  LDG.E.64 R2, desc[UR4][R2.64] ;  /* 0x0000000402027981 */ /* 0x002ea2000c1e1b00 */
[----:B------:R-:W-:Y:S01]  /*0060*/  MOV R0, 0x0 ;  /* 0x0000000000007802 */ /* 0x000fe20000000f00 */
[----:B------:R-:W1:Y:S01]  /*0070*/  LDCU UR4, c[0x0][0x2f8] ;  /* 0x00005f00ff0477ac */ /* 0x000e620008000800 */
[----:B0-----:R-:W-:Y:S01]  /*0080*/  IMAD.U32 R4, RZ, RZ, UR6 ;  /* 0x00000006ff047e24 */ /* 0x001fe2000f8e00ff */
[----:B------:R-:W-:Y:S01]  /*0090*/  MOV R5, UR7 ;  /* 0x0000000700057c02 */ /* 0x000fe20008000f00 */
[----:B------:R0:W3:Y:S01]  /*00a0*/  LDC.64 R8, c[0x4][R0] ;  /* 0x0100000000087b82 */ /* 0x0000e20000000a00 */
[----:B------:R-:W4:Y:S01]  /*00b0*/  LDCU UR5, c[0x0][0x2fc] ;  /* 0x00005f80ff0577ac */ /* 0x000f220008000800 */
[----:B-1----:R-:W-:-:S05]  /*00c0*/  IADD3 R6, P0, PT, R1, UR4, RZ ;  /* 0x0000000401067c10 */ /* 0x002fca000ff1e0ff */
[----:B----4-:R-:W-:Y:S01]  /*00d0*/  IMAD.X R7, RZ, RZ, UR5, P0 ;  /* 0x00000005ff077e24 */ /* 0x010fe200080e06ff */
[----:B--23--:R0:W-:Y:S07]  /*00e0*/  STL.64 [R1], R2 ;  /* 0x0000000201007387 */ /* 0x00c1ee0000100a00 */
[----:B------:R-:W-:-:S07]  /*00f0*/  LEPC R20, `(.L_x_0) ;  /* 0x000000001014794e */ /* 0x000fce0000000000 */
[----:B0-----:R-:W-:Y:S05]  /*0100*/  CALL.ABS.NOINC R8 ;  /* 0x0000000008007343 */ /* 0x001fea0003c00000 */
.L_x_0:
[----:B------:R-:W-:Y:S05]  /*0110*/  EXIT ;  /* 0x000000000000794d */ /* 0x000fea0003800000 */
.L_x_1:
[----:B------:R-:W-:-:S00]  /*0120*/  BRA `(.L_x_1) ;  /* 0xfffffffc00fc7947 */ /* 0x000fc0000383ffff */
[----:B------:R-:W-:-:S00]  /*0130*/  NOP ;  /* 0x0000000000007918 */ /* 0x000fc00000000000 */
        /* <DEDUP_REMOVED lines=12> */
.L_x_3:


//--------------------- .text._Z15ReductionKernelPdS_l --------------------------
	.section	.text._Z15ReductionKernelPdS_l,"ax",@progbits
	.align	128
        .global         _Z15ReductionKernelPdS_l
        .type           _Z15ReductionKernelPdS_l,@function
        .size           _Z15ReductionKernelPdS_l,(.L_x_4 - _Z15ReductionKernelPdS_l)
        .other          _Z15ReductionKernelPdS_l,@"STO_CUDA_ENTRY STV_DEFAULT"
_Z15ReductionKernelPdS_l:
.text._Z15ReductionKernelPdS_l:
[----:B------:R-:W-:Y:S01]  /*0000*/  LDC R1, c[0x0][0x37c] ;  /* 0x0000df00ff017b82 */ /* 0x000fe20000000800 */
[----:B------:R-:W0:Y:S01]  /*0010*/  S2R R0, SR_CTAID.X ;  /* 0x0000000000007919 */ /* 0x000e220000002500 */
[----:B------:R-:W0:Y:S01]  /*0020*/  LDCU UR4, c[0x0][0x360] ;  /* 0x00006c00ff0477ac */ /* 0x000e220008000800 */
[----:B------:R-:W0:Y:S01]  /*0030*/  S2R R3, SR_TID.X ;  /* 0x0000000000037919 */ /* 0x000e220000002100 */
[----:B------:R-:W1:Y:S01]  /*0040*/  LDCU.64 UR6, c[0x0][0x390] ;  /* 0x00007200ff0677ac */ /* 0x000e620008000a00 */
[----:B0-----:R-:W-:-:S05]  /*0050*/  IMAD R0, R0, UR4, R3 ;  /* 0x0000000400007c24 */ /* 0x001fca000f8e0203 */
[----:B-1----:R-:W-:-:S04]  /*0060*/  ISETP.GE.U32.AND P0, PT, R0, UR6, PT ;  /* 0x0000000600007c0c */ /* 0x002fc8000bf06070 */
[----:B------:R-:W-:-:S13]  /*0070*/  ISETP.GE.U32.AND.EX P0, PT, RZ, UR7, PT, P0 ;  /* 0x00000007ff007c0c */ /* 0x000fda000bf06100 */
[----:B------:R-:W-:Y:S05]  /*0080*/  @P0 EXIT ;  /* 0x000000000000094d */ /* 0x000fea0003800000 */
[----:B------:R-:W0:Y:S01]  /*0090*/  LDCU.64 UR6, c[0x0][0x380] ;  /* 0x00007000ff0677ac */ /* 0x000e220008000a00 */
[----:B------:R-:W1:Y:S01]  /*00a0*/  LDCU.64 UR4, c[0x0][0x358] ;  /* 0x00006b00ff0477ac */ /* 0x000e620008000a00 */
[----:B0-----:R-:W-:-:S04]  /*00b0*/  LEA R2, P0, R0, UR6, 0x3 ;  /* 0x0000000600027c11 */ /* 0x001fc8000f8018ff */
[----:B------:R-:W-:-:S06]  /*00c0*/  LEA.HI.X R3, R0, UR7, RZ, 0x3, P0 ;  /* 0x0000000700037c11 */ /* 0x000fcc00080f1cff */
[----:B-1----:R-:W2:Y:S01]  /*00d0*/  LDG.E.64 R2, desc[UR4][R2.64] ;  /* 0x0000000402027981 */ /* 0x002ea2000c1e1b00 */
[----:B------:R-:W2:Y:S03]  /*00e0*/  LDC.64 R4, c[0x0][0x388] ;  /* 0x0000e200ff047b82 */ /* 0x000ea60000000a00 */
[----:B--2---:R-:W-:Y:S01]  /*00f0*/  REDG.E.ADD.F64.RN.STRONG.GPU desc[UR4][R4.64], R2 ;  /* 0x00000002040079a6 */ /* 0x004fe2000c12ff04 */
[----:B------:R-:W-:Y:S05]  /*0100*/  EXIT ;  /* 0x000000000000794d */ /* 0x000fea0003800000 */
.L_x_2:
        /* <DEDUP_REMOVED lines=15> */
.L_x_4:


//--------------------- .nv.global.init           --------------------------
	.section	.nv.global.init,"aw",@progbits
.nv.global.init:
	.type		$str,@object
	.size		$str,(.L_0 - $str)
$str:
        /*0000*/ 	.byte	0x41, 0x72, 0x72, 0x53, 0x75, 0x6d, 0x44, 0x65, 0x76, 0x69, 0x63, 0x65, 0x3a, 0x20, 0x25, 0x66
        /*0010*/ 	.byte	0x20, 0x0a, 0x00
.L_0:


//--------------------- .nv.shared.reserved.0     --------------------------
	.section	.nv.shared.reserved.0,"aw",@nobits
	.weak		__nv_reservedSMEM_offset_0_alias
	.size		__nv_reservedSMEM_offset_0_alias, 0, 64
	.other		__nv_reservedSMEM_offset_0_alias,@"STO_CUDA_RESERVED_SHARED STV_DEFAULT"
__nv_reservedSMEM_offset_0_alias:
	.zero		0
	.zero		64


//--------------------- .nv.constant0._Z11PrintKernelPd --------------------------
	.section	.nv.constant0._Z11PrintKernelPd,"a",@progbits
	.sectionflags	@""
	.align	4
.nv.constant0._Z11PrintKernelPd:
	.zero		904


//--------------------- .nv.constant0._Z15ReductionKernelPdS_l --------------------------
	.section	.nv.constant0._Z15ReductionKernelPdS_l,"a",@progbits
	.sectionflags	@""
	.align	4
.nv.constant0._Z15ReductionKernelPdS_l:
	.zero		920


//--------------------- SYMBOLS --------------------------

	.type		.nv.reservedSmem.offset0,@object
	.size		.nv.reservedSmem.offset0,0x4
	.type		vprintf,@function
